//
// Generated by NVIDIA NVVM Compiler
//
// Compiler Build ID: CL-36424714
// Cuda compilation tools, release 13.0, V13.0.88
// Based on NVVM 20.0.0
//

.version 9.0
.target sm_100
.address_size 64

	// .globl	bitonic_sort

.visible .entry bitonic_sort(
	.param .u64 .ptr .align 1 bitonic_sort_param_0,
	.param .u32 bitonic_sort_param_1,
	.param .u32 bitonic_sort_param_2
)
{
	.reg .pred 	%p<14>;
	.reg .b32 	%r<32>;
	.reg .b64 	%rd<9>;

	ld.param.u64 	%rd5, [bitonic_sort_param_0];
	ld.param.u32 	%r12, [bitonic_sort_param_1];
	ld.param.u32 	%r13, [bitonic_sort_param_2];
	cvta.to.global.u64 	%rd1, %rd5;
	mov.u32 	%r14, %ctaid.x;
	mov.u32 	%r15, %ntid.x;
	mov.u32 	%r16, %tid.x;
	mad.lo.s32 	%r1, %r14, %r15, %r16;
	setp.ge.s32 	%p1, %r1, %r13;
	setp.lt.s32 	%p2, %r12, 2;
	or.pred  	%p3, %p1, %p2;
	@%p3 bra 	$L__BB0_13;
	mul.wide.s32 	%rd6, %r1, 4;
	add.s64 	%rd2, %rd1, %rd6;
	mov.b32 	%r30, 2;
$L__BB0_2:
	rem.s32 	%r18, %r1, %r30;
	not.b32 	%r19, %r18;
	add.s32 	%r20, %r30, %r1;
	sub.s32 	%r21, %r20, %r18;
	add.s32 	%r3, %r21, %r19;
	shr.u32 	%r22, %r30, 1;
	setp.ge.s32 	%p4, %r18, %r22;
	setp.ge.s32 	%p5, %r3, %r13;
	or.pred  	%p6, %p4, %p5;
	@%p6 bra 	$L__BB0_5;
	ld.global.u32 	%r4, [%rd2];
	mul.wide.s32 	%rd7, %r3, 4;
	add.s64 	%rd3, %rd1, %rd7;
	ld.global.u32 	%r5, [%rd3];
	setp.ge.s32 	%p7, %r5, %r4;
	@%p7 bra 	$L__BB0_5;
	atom.global.exch.b32 	%r23, [%rd3], %r4;
	atom.global.exch.b32 	%r24, [%rd2], %r5;
$L__BB0_5:
	bar.sync 	0;
	setp.lt.u32 	%p8, %r30, 4;
	@%p8 bra 	$L__BB0_12;
	mov.u32 	%r31, %r30;
$L__BB0_7:
	mov.u32 	%r6, %r31;
	shr.u32 	%r31, %r6, 1;
	rem.s32 	%r25, %r1, %r31;
	shr.u32 	%r8, %r6, 2;
	setp.ge.s32 	%p9, %r25, %r8;
	@%p9 bra 	$L__BB0_11;
	add.s32 	%r26, %r8, %r1;
	setp.ge.s32 	%p10, %r26, %r13;
	@%p10 bra 	$L__BB0_11;
	ld.global.u32 	%r9, [%rd2];
	and.b32  	%r27, %r6, -4;
	cvt.u64.u32 	%rd8, %r27;
	add.s64 	%rd4, %rd2, %rd8;
	ld.global.u32 	%r10, [%rd4];
	setp.ge.s32 	%p11, %r10, %r9;
	@%p11 bra 	$L__BB0_11;
	atom.global.exch.b32 	%r28, [%rd4], %r9;
	atom.global.exch.b32 	%r29, [%rd2], %r10;
$L__BB0_11:
	bar.sync 	0;
	setp.gt.u32 	%p12, %r6, 7;
	@%p12 bra 	$L__BB0_7;
$L__BB0_12:
	bar.sync 	0;
	shl.b32 	%r30, %r30, 1;
	setp.le.s32 	%p13, %r30, %r12;
	@%p13 bra 	$L__BB0_2;
$L__BB0_13:
	ret;

}
	// .globl	bitonic_merge
.visible .entry bitonic_merge(
	.param .u64 .ptr .align 1 bitonic_merge_param_0,
	.param .u32 bitonic_merge_param_1,
	.param .u32 bitonic_merge_param_2
)
{
	.reg .pred 	%p<6>;
	.reg .b32 	%r<16>;
	.reg .b64 	%rd<7>;

	ld.param.u64 	%rd3, [bitonic_merge_param_0];
	ld.param.u32 	%r5, [bitonic_merge_param_1];
	ld.param.u32 	%r6, [bitonic_merge_param_2];
	mov.u32 	%r7, %ctaid.x;
	mov.u32 	%r8, %ntid.x;
	mov.u32 	%r9, %tid.x;
	mad.lo.s32 	%r1, %r7, %r8, %r9;
	setp.ge.s32 	%p1, %r1, %r6;
	@%p1 bra 	$L__BB1_4;
	rem.s32 	%r10, %r1, %r5;
	shr.u32 	%r11, %r5, 31;
	add.s32 	%r12, %r5, %r11;
	shr.s32 	%r2, %r12, 1;
	add.s32 	%r13, %r2, %r1;
	setp.ge.s32 	%p2, %r10, %r2;
	setp.ge.s32 	%p3, %r13, %r6;
	or.pred  	%p4, %p2, %p3;
	@%p4 bra 	$L__BB1_4;
	cvta.to.global.u64 	%rd4, %rd3;
	mul.wide.s32 	%rd5, %r1, 4;
	add.s64 	%rd1, %rd4, %rd5;
	ld.global.u32 	%r3, [%rd1];
	mul.wide.s32 	%rd6, %r2, 4;
	add.s64 	%rd2, %rd1, %rd6;
	ld.global.u32 	%r4, [%rd2];
	setp.ge.s32 	%p5, %r4, %r3;
	@%p5 bra 	$L__BB1_4;
	atom.global.exch.b32 	%r14, [%rd2], %r3;
	atom.global.exch.b32 	%r15, [%rd1], %r4;
$L__BB1_4:
	ret;

}
	// .globl	bitonic_triangle_merge
.visible .entry bitonic_triangle_merge(
	.param .u64 .ptr .align 1 bitonic_triangle_merge_param_0,
	.param .u32 bitonic_triangle_merge_param_1,
	.param .u32 bitonic_triangle_merge_param_2
)
{
	.reg .pred 	%p<6>;
	.reg .b32 	%r<19>;
	.reg .b64 	%rd<7>;

	ld.param.u64 	%rd3, [bitonic_triangle_merge_param_0];
	ld.param.u32 	%r5, [bitonic_triangle_merge_param_1];
	ld.param.u32 	%r6, [bitonic_triangle_merge_param_2];
	mov.u32 	%r7, %ctaid.x;
	mov.u32 	%r8, %ntid.x;
	mov.u32 	%r9, %tid.x;
	mad.lo.s32 	%r1, %r7, %r8, %r9;
	setp.ge.s32 	%p1, %r1, %r6;
	@%p1 bra 	$L__BB2_4;
	rem.s32 	%r10, %r1, %r5;
	not.b32 	%r11, %r10;
	add.s32 	%r12, %r5, %r1;
	sub.s32 	%r13, %r12, %r10;
	add.s32 	%r2, %r13, %r11;
	shr.u32 	%r14, %r5, 31;
	add.s32 	%r15, %r5, %r14;
	shr.s32 	%r16, %r15, 1;
	setp.ge.s32 	%p2, %r10, %r16;
	setp.ge.s32 	%p3, %r2, %r6;
	or.pred  	%p4, %p2, %p3;
	@%p4 bra 	$L__BB2_4;
	cvta.to.global.u64 	%rd4, %rd3;
	mul.wide.s32 	%rd5, %r1, 4;
	add.s64 	%rd1, %rd4, %rd5;
	ld.global.u32 	%r3, [%rd1];
	mul.wide.s32 	%rd6, %r2, 4;
	add.s64 	%rd2, %rd4, %rd6;
	ld.global.u32 	%r4, [%rd2];
	setp.ge.s32 	%p5, %r4, %r3;
	@%p5 bra 	$L__BB2_4;
	atom.global.exch.b32 	%r17, [%rd2], %r3;
	atom.global.exch.b32 	%r18, [%rd1], %r4;
$L__BB2_4:
	ret;

}


// ===== COMPILED SASS (sm_100) =====

	.target	sm_100

	.elftype	@"ET_EXEC"


//--------------------- .note.nv.tkinfo           --------------------------
	.section	.note.nv.tkinfo,"",@"SHT_NOTE"
	.sectionflags	@"SHF_NOTE_NV_TKINFO"
	.tkinfo
        /*0018*/ 	.word	0x00000002
        /*0030*/ 	.string	""
        /*0030*/ 	.string	"ptxas"
        /*0030*/ 	.string	"Cuda compilation tools, release 13.0, V13.0.88"
        /*0030*/ 	.string	"Build cuda_13.0.r13.0/compiler.36424714_0"
        /*0030*/ 	.string	"-arch sm_100 -m 64 "



//--------------------- .note.nv.cuinfo           --------------------------
	.section	.note.nv.cuinfo,"",@"SHT_NOTE"
	.sectionflags	@"SHF_NOTE_NV_CUINFO"
        /*0018*/ 	.short	0x0002
        /*001a*/ 	.short	0x0064
        /*001c*/ 	.short	0x0082
	.zero		2


//--------------------- .nv.info                  --------------------------
	.section	.nv.info,"",@"SHT_CUDA_INFO"
	.align	4


	//----- nvinfo : EIATTR_REGCOUNT
	.align		4
        /*0000*/ 	.byte	0x04, 0x2f
        /*0002*/ 	.short	(.L_1 - .L_0)
	.align		4
.L_0:
        /*0004*/ 	.word	index@(bitonic_sort)
        /*0008*/ 	.word	0x00000011


	//----- nvinfo : EIATTR_FRAME_SIZE
	.align		4
.L_1:
        /*000c*/ 	.byte	0x04, 0x11
        /*000e*/ 	.short	(.L_3 - .L_2)
	.align		4
.L_2:
        /*0010*/ 	.word	index@(bitonic_sort)
        /*0014*/ 	.word	0x00000000


	//----- nvinfo : EIATTR_REGCOUNT
	.align		4
.L_3:
        /*0018*/ 	.byte	0x04, 0x2f
        /*001a*/ 	.short	(.L_5 - .L_4)
	.align		4
.L_4:
        /*001c*/ 	.word	index@(bitonic_merge)
        /*0020*/ 	.word	0x0000000c


	//----- nvinfo : EIATTR_FRAME_SIZE
	.align		4
.L_5:
        /*0024*/ 	.byte	0x04, 0x11
        /*0026*/ 	.short	(.L_7 - .L_6)
	.align		4
.L_6:
        /*0028*/ 	.word	index@(bitonic_merge)
        /*002c*/ 	.word	0x00000000


	//----- nvinfo : EIATTR_REGCOUNT
	.align		4
.L_7:
        /*0030*/ 	.byte	0x04, 0x2f
        /*0032*/ 	.short	(.L_9 - .L_8)
	.align		4
.L_8:
        /*0034*/ 	.word	index@(bitonic_triangle_merge)
        /*0038*/ 	.word	0x0000000c


	//----- nvinfo : EIATTR_FRAME_SIZE
	.align		4
.L_9:
        /*003c*/ 	.byte	0x04, 0x11
        /*003e*/ 	.short	(.L_11 - .L_10)
	.align		4
.L_10:
        /*0040*/ 	.word	index@(bitonic_triangle_merge)
        /*0044*/ 	.word	0x00000000


	//----- nvinfo : EIATTR_MIN_STACK_SIZE
	.align		4
.L_11:
        /*0048*/ 	.byte	0x04, 0x12
        /*004a*/ 	.short	(.L_13 - .L_12)
	.align		4
.L_12:
        /*004c*/ 	.word	index@(bitonic_triangle_merge)
        /*0050*/ 	.word	0x00000000


	//----- nvinfo : EIATTR_MIN_STACK_SIZE
	.align		4
.L_13:
        /*0054*/ 	.byte	0x04, 0x12
        /*0056*/ 	.short	(.L_15 - .L_14)
	.align		4
.L_14:
        /*0058*/ 	.word	index@(bitonic_merge)
        /*005c*/ 	.word	0x00000000


	//----- nvinfo : EIATTR_MIN_STACK_SIZE
	.align		4
.L_15:
        /*0060*/ 	.byte	0x04, 0x12
        /*0062*/ 	.short	(.L_17 - .L_16)
	.align		4
.L_16:
        /*0064*/ 	.word	index@(bitonic_sort)
        /*0068*/ 	.word	0x00000000
.L_17:


//--------------------- .nv.compat                --------------------------
	.section	.nv.compat,"",@"SHT_CUDA_COMPAT_INFO"
	.align	4
        /*0000*/ 	.byte	0x02, 0x09, 0x00, 0x00, 0x02, 0x02, 0x01, 0x00, 0x02, 0x05, 0x05, 0x00, 0x03, 0x07, 0x01, 0x01
        /*0010*/ 	.byte	0x02, 0x03, 0x00, 0x00, 0x02, 0x06, 0x01, 0x00, 0x04, 0x0b, 0x08, 0x00, 0x09, 0x00, 0x00, 0x00
        /*0020*/ 	.byte	0x00, 0x00, 0x00, 0x00


//--------------------- .nv.info.bitonic_triangle_merge --------------------------
	.section	.nv.info.bitonic_triangle_merge,"",@"SHT_CUDA_INFO"
	.sectionflags	@""
	.align	4


	//----- nvinfo : EIATTR_CUDA_API_VERSION
	.align		4
        /*0000*/ 	.byte	0x04, 0x37
        /*0002*/ 	.short	(.L_19 - .L_18)
.L_18:
        /*0004*/ 	.word	0x00000082


	//----- nvinfo : EIATTR_KPARAM_INFO
	.align		4
.L_19:
        /*0008*/ 	.byte	0x04, 0x17
        /*000a*/ 	.short	(.L_21 - .L_20)
.L_20:
        /*000c*/ 	.word	0x00000000
        /*0010*/ 	.short	0x0002
        /*0012*/ 	.short	0x000c
        /*0014*/ 	.byte	0x00, 0xf0, 0x11, 0x00


	//----- nvinfo : EIATTR_KPARAM_INFO
	.align		4
.L_21:
        /*0018*/ 	.byte	0x04, 0x17
        /*001a*/ 	.short	(.L_23 - .L_22)
.L_22:
        /*001c*/ 	.word	0x00000000
        /*0020*/ 	.short	0x0001
        /*0022*/ 	.short	0x0008
        /*0024*/ 	.byte	0x00, 0xf0, 0x11, 0x00


	//----- nvinfo : EIATTR_KPARAM_INFO
	.align		4
.L_23:
        /*0028*/ 	.byte	0x04, 0x17
        /*002a*/ 	.short	(.L_25 - .L_24)
.L_24:
        /*002c*/ 	.word	0x00000000
        /*0030*/ 	.short	0x0000
        /*0032*/ 	.short	0x0000
        /*0034*/ 	.byte	0x00, 0xf5, 0x21, 0x00


	//----- nvinfo : EIATTR_SPARSE_MMA_MASK
	.align		4
.L_25:
        /*0038*/ 	.byte	0x03, 0x50
        /*003a*/ 	.short	0x0000


	//----- nvinfo : EIATTR_MAXREG_COUNT
	.align		4
        /*003c*/ 	.byte	0x03, 0x1b
        /*003e*/ 	.short	0x00ff


	//----- nvinfo : EIATTR_MERCURY_ISA_VERSION
	.align		4
        /*0040*/ 	.byte	0x03, 0x5f
        /*0042*/ 	.short	0x0101


	//----- nvinfo : EIATTR_VRC_CTA_INIT_COUNT
	.align		4
        /*0044*/ 	.byte	0x02, 0x4a
	.zero		1
	.zero		1


	//----- nvinfo : EIATTR_EXIT_INSTR_OFFSETS
	.align		4
        /*0048*/ 	.byte	0x04, 0x1c
        /*004a*/ 	.short	(.L_27 - .L_26)


	//   ....[0]....
.L_26:
        /*004c*/ 	.word	0x00000070


	//   ....[1]....
        /*0050*/ 	.word	0x00000250


	//   ....[2]....
        /*0054*/ 	.word	0x000002d0


	//   ....[3]....
        /*0058*/ 	.word	0x00000300


	//----- nvinfo : EIATTR_CBANK_PARAM_SIZE
	.align		4
.L_27:
        /*005c*/ 	.byte	0x03, 0x19
        /*005e*/ 	.short	0x0010


	//----- nvinfo : EIATTR_PARAM_CBANK
	.align		4
        /*0060*/ 	.byte	0x04, 0x0a
        /*0062*/ 	.short	(.L_29 - .L_28)
	.align		4
.L_28:
        /*0064*/ 	.word	index@(.nv.constant0.bitonic_triangle_merge)
        /*0068*/ 	.short	0x0380
        /*006a*/ 	.short	0x0010


	//----- nvinfo : EIATTR_SW_WAR
	.align		4
.L_29:
        /*006c*/ 	.byte	0x04, 0x36
        /*006e*/ 	.short	(.L_31 - .L_30)
.L_30:
        /*0070*/ 	.word	0x00000008
.L_31:


//--------------------- .nv.info.bitonic_merge    --------------------------
	.section	.nv.info.bitonic_merge,"",@"SHT_CUDA_INFO"
	.sectionflags	@""
	.align	4


	//----- nvinfo : EIATTR_CUDA_API_VERSION
	.align		4
        /*0000*/ 	.byte	0x04, 0x37
        /*0002*/ 	.short	(.L_33 - .L_32)
.L_32:
        /*0004*/ 	.word	0x00000082


	//----- nvinfo : EIATTR_KPARAM_INFO
	.align		4
.L_33:
        /*0008*/ 	.byte	0x04, 0x17
        /*000a*/ 	.short	(.L_35 - .L_34)
.L_34:
        /*000c*/ 	.word	0x00000000
        /*0010*/ 	.short	0x0002
        /*0012*/ 	.short	0x000c
        /*0014*/ 	.byte	0x00, 0xf0, 0x11, 0x00


	//----- nvinfo : EIATTR_KPARAM_INFO
	.align		4
.L_35:
        /*0018*/ 	.byte	0x04, 0x17
        /*001a*/ 	.short	(.L_37 - .L_36)
.L_36:
        /*001c*/ 	.word	0x00000000
        /*0020*/ 	.short	0x0001
        /*0022*/ 	.short	0x0008
        /*0024*/ 	.byte	0x00, 0xf0, 0x11, 0x00


	//----- nvinfo : EIATTR_KPARAM_INFO
	.align		4
.L_37:
        /*0028*/ 	.byte	0x04, 0x17
        /*002a*/ 	.short	(.L_39 - .L_38)
.L_38:
        /*002c*/ 	.word	0x00000000
        /*0030*/ 	.short	0x0000
        /*0032*/ 	.short	0x0000
        /*0034*/ 	.byte	0x00, 0xf5, 0x21, 0x00


	//----- nvinfo : EIATTR_SPARSE_MMA_MASK
	.align		4
.L_39:
        /*0038*/ 	.byte	0x03, 0x50
        /*003a*/ 	.short	0x0000


	//----- nvinfo : EIATTR_MAXREG_COUNT
	.align		4
        /*003c*/ 	.byte	0x03, 0x1b
        /*003e*/ 	.short	0x00ff


	//----- nvinfo : EIATTR_MERCURY_ISA_VERSION
	.align		4
        /*0040*/ 	.byte	0x03, 0x5f
        /*0042*/ 	.short	0x0101


	//----- nvinfo : EIATTR_VRC_CTA_INIT_COUNT
	.align		4
        /*0044*/ 	.byte	0x02, 0x4a
	.zero		1
	.zero		1


	//----- nvinfo : EIATTR_EXIT_INSTR_OFFSETS
	.align		4
        /*0048*/ 	.byte	0x04, 0x1c
        /*004a*/ 	.short	(.L_41 - .L_40)


	//   ....[0]....
.L_40:
        /*004c*/ 	.word	0x00000070


	//   ....[1]....
        /*0050*/ 	.word	0x00000230


	//   ....[2]....
        /*0054*/ 	.word	0x000002b0


	//   ....[3]....
        /*0058*/ 	.word	0x000002e0


	//----- nvinfo : EIATTR_CBANK_PARAM_SIZE
	.align		4
.L_41:
        /*005c*/ 	.byte	0x03, 0x19
        /*005e*/ 	.short	0x0010


	//----- nvinfo : EIATTR_PARAM_CBANK
	.align		4
        /*0060*/ 	.byte	0x04, 0x0a
        /*0062*/ 	.short	(.L_43 - .L_42)
	.align		4
.L_42:
        /*0064*/ 	.word	index@(.nv.constant0.bitonic_merge)
        /*0068*/ 	.short	0x0380
        /*006a*/ 	.short	0x0010


	//----- nvinfo : EIATTR_SW_WAR
	.align		4
.L_43:
        /*006c*/ 	.byte	0x04, 0x36
        /*006e*/ 	.short	(.L_45 - .L_44)
.L_44:
        /*0070*/ 	.word	0x00000008
.L_45:


//--------------------- .nv.info.bitonic_sort     --------------------------
	.section	.nv.info.bitonic_sort,"",@"SHT_CUDA_INFO"
	.sectionflags	@""
	.align	4


	//----- nvinfo : EIATTR_CUDA_API_VERSION
	.align		4
        /*0000*/ 	.byte	0x04, 0x37
        /*0002*/ 	.short	(.L_47 - .L_46)
.L_46:
        /*0004*/ 	.word	0x00000082


	//----- nvinfo : EIATTR_KPARAM_INFO
	.align		4
.L_47:
        /*0008*/ 	.byte	0x04, 0x17
        /*000a*/ 	.short	(.L_49 - .L_48)
.L_48:
        /*000c*/ 	.word	0x00000000
        /*0010*/ 	.short	0x0002
        /*0012*/ 	.short	0x000c
        /*0014*/ 	.byte	0x00, 0xf0, 0x11, 0x00


	//----- nvinfo : EIATTR_KPARAM_INFO
	.align		4
.L_49:
        /*0018*/ 	.byte	0x04, 0x17
        /*001a*/ 	.short	(.L_51 - .L_50)
.L_50:
        /*001c*/ 	.word	0x00000000
        /*0020*/ 	.short	0x0001
        /*0022*/ 	.short	0x0008
        /*0024*/ 	.byte	0x00, 0xf0, 0x11, 0x00


	//----- nvinfo : EIATTR_KPARAM_INFO
	.align		4
.L_51:
        /*0028*/ 	.byte	0x04, 0x17
        /*002a*/ 	.short	(.L_53 - .L_52)
.L_52:
        /*002c*/ 	.word	0x00000000
        /*0030*/ 	.short	0x0000
        /*0032*/ 	.short	0x0000
        /*0034*/ 	.byte	0x00, 0xf5, 0x21, 0x00


	//----- nvinfo : EIATTR_SPARSE_MMA_MASK
	.align		4
.L_53:
        /*0038*/ 	.byte	0x03, 0x50
        /*003a*/ 	.short	0x0000


	//----- nvinfo : EIATTR_MAXREG_COUNT
	.align		4
        /*003c*/ 	.byte	0x03, 0x1b
        /*003e*/ 	.short	0x00ff


	//----- nvinfo : EIATTR_NUM_BARRIERS
	.align		4
        /*0040*/ 	.byte	0x02, 0x4c
        /*0042*/ 	.byte	0x01
	.zero		1


	//----- nvinfo : EIATTR_MERCURY_ISA_VERSION
	.align		4
        /*0044*/ 	.byte	0x03, 0x5f
        /*0046*/ 	.short	0x0101


	//----- nvinfo : EIATTR_VRC_CTA_INIT_COUNT
	.align		4
        /*0048*/ 	.byte	0x02, 0x4a
	.zero		1
	.zero		1


	//----- nvinfo : EIATTR_EXIT_INSTR_OFFSETS
	.align		4
        /*004c*/ 	.byte	0x04, 0x1c
        /*004e*/ 	.short	(.L_55 - .L_54)


	//   ....[0]....
.L_54:
        /*0050*/ 	.word	0x00000080


	//   ....[1]....
        /*0054*/ 	.word	0x000006a0


	//----- nvinfo : EIATTR_CRS_STACK_SIZE
	.align		4
.L_55:
        /*0058*/ 	.byte	0x04, 0x1e
        /*005a*/ 	.short	(.L_57 - .L_56)
.L_56:
        /*005c*/ 	.word	0x00000000


	//----- nvinfo : EIATTR_CBANK_PARAM_SIZE
	.align		4
.L_57:
        /*0060*/ 	.byte	0x03, 0x19
        /*0062*/ 	.short	0x0010


	//----- nvinfo : EIATTR_PARAM_CBANK
	.align		4
        /*0064*/ 	.byte	0x04, 0x0a
        /*0066*/ 	.short	(.L_59 - .L_58)
	.align		4
.L_58:
        /*0068*/ 	.word	index@(.nv.constant0.bitonic_sort)
        /*006c*/ 	.short	0x0380
        /*006e*/ 	.short	0x0010


	//----- nvinfo : EIATTR_SW_WAR
	.align		4
.L_59:
        /*0070*/ 	.byte	0x04, 0x36
        /*0072*/ 	.short	(.L_61 - .L_60)
.L_60:
        /*0074*/ 	.word	0x00000008
.L_61:


//--------------------- .nv.callgraph             --------------------------
	.section	.nv.callgraph,"",@"SHT_CUDA_CALLGRAPH"
	.align	4
	.sectionentsize	8
	.align		4
        /*0000*/ 	.word	0x00000000
	.align		4
        /*0004*/ 	.word	0xffffffff
	.align		4
        /*0008*/ 	.word	0x00000000
	.align		4
        /*000c*/ 	.word	0xfffffffe
	.align		4
        /*0010*/ 	.word	0x00000000
	.align		4
        /*0014*/ 	.word	0xfffffffd
	.align		4
        /*0018*/ 	.word	0x00000000
	.align		4
        /*001c*/ 	.word	0xfffffffc


//--------------------- .text.bitonic_triangle_merge --------------------------
	.section	.text.bitonic_triangle_merge,"ax",@progbits
	.align	128
        .global         bitonic_triangle_merge
        .type           bitonic_triangle_merge,@function
        .size           bitonic_triangle_merge,(.L_x_10 - bitonic_triangle_merge)
        .other          bitonic_triangle_merge,@"STO_CUDA_ENTRY STV_DEFAULT"
bitonic_triangle_merge:
.text.bitonic_triangle_merge:
[----:B------:R-:W-:Y:S01]  /*0000*/  LDC R1, c[0x0][0x37c] ;  /* 0x0000df00ff017b82 */ /* 0x000fe20000000800 */
[----:B------:R-:W0:Y:S07]  /*0010*/  S2R R0, SR_TID.X ;  /* 0x0000000000007919 */ /* 0x000e2e0000002100 */
[----:B------:R-:W0:Y:S01]  /*0020*/  S2UR UR4, SR_CTAID.X ;  /* 0x00000000000479c3 */ /* 0x000e220000002500 */
[----:B------:R-:W1:Y:S07]  /*0030*/  LDCU UR5, c[0x0][0x38c] ;  /* 0x00007180ff0577ac */ /* 0x000e6e0008000800 */
[----:B------:R-:W0:Y:S02]  /*0040*/  LDC R7, c[0x0][0x360] ;  /* 0x0000d800ff077b82 */ /* 0x000e240000000800 */
[----:B0-----:R-:W-:-:S05]  /*0050*/  IMAD R7, R7, UR4, R0 ;  /* 0x0000000407077c24 */ /* 0x001fca000f8e0200 */
[----:B-1----:R-:W-:-:S13]  /*0060*/  ISETP.GE.AND P0, PT, R7, UR5, PT ;  /* 0x0000000507007c0c */ /* 0x002fda000bf06270 */
[----:B------:R-:W-:Y:S05]  /*0070*/  @P0 EXIT ;  /* 0x000000000000094d */ /* 0x000fea0003800000 */
[----:B------:R-:W0:Y:S01]  /*0080*/  LDC R4, c[0x0][0x388] ;  /* 0x0000e200ff047b82 */ /* 0x000e220000000800 */
[----:B------:R-:W-:Y:S02]  /*0090*/  ISETP.GE.AND P2, PT, R7, RZ, PT ;  /* 0x000000ff0700720c */ /* 0x000fe40003f46270 */
[----:B0-----:R-:W-:-:S04]  /*00a0*/  IABS R5, R4 ;  /* 0x0000000400057213 */ /* 0x001fc80000000000 */
[----:B------:R-:W0:Y:S08]  /*00b0*/  I2F.RP R0, R5 ;  /* 0x0000000500007306 */ /* 0x000e300000209400 */
[----:B0-----:R-:W0:Y:S02]  /*00c0*/  MUFU.RCP R0, R0 ;  /* 0x0000000000007308 */ /* 0x001e240000001000 */
[----:B0-----:R-:W-:-:S06]  /*00d0*/  VIADD R2, R0, 0xffffffe ;  /* 0x0ffffffe00027836 */ /* 0x001fcc0000000000 */
[----:B------:R0:W1:Y:S02]  /*00e0*/  F2I.FTZ.U32.TRUNC.NTZ R3, R2 ;  /* 0x0000000200037305 */ /* 0x000064000021f000 */
[----:B0-----:R-:W-:Y:S02]  /*00f0*/  IMAD.MOV.U32 R2, RZ, RZ, RZ ;  /* 0x000000ffff027224 */ /* 0x001fe400078e00ff */
[----:B-1----:R-:W-:-:S04]  /*0100*/  IMAD.MOV R6, RZ, RZ, -R3 ;  /* 0x000000ffff067224 */ /* 0x002fc800078e0a03 */
[----:B------:R-:W-:Y:S01]  /*0110*/  IMAD R9, R6, R5, RZ ;  /* 0x0000000506097224 */ /* 0x000fe200078e02ff */
[----:B------:R-:W-:-:S03]  /*0120*/  IABS R6, R7 ;  /* 0x0000000700067213 */ /* 0x000fc60000000000 */
[----:B------:R-:W-:-:S06]  /*0130*/  IMAD.HI.U32 R3, R3, R9, R2 ;  /* 0x0000000903037227 */ /* 0x000fcc00078e0002 */
[----:B------:R-:W-:-:S04]  /*0140*/  IMAD.HI.U32 R3, R3, R6, RZ ;  /* 0x0000000603037227 */ /* 0x000fc800078e00ff */
[----:B------:R-:W-:-:S04]  /*0150*/  IMAD.MOV R3, RZ, RZ, -R3 ;  /* 0x000000ffff037224 */ /* 0x000fc800078e0a03 */
[----:B------:R-:W-:-:S05]  /*0160*/  IMAD R0, R5, R3, R6 ;  /* 0x0000000305007224 */ /* 0x000fca00078e0206 */
[----:B------:R-:W-:-:S13]  /*0170*/  ISETP.GT.U32.AND P0, PT, R5, R0, PT ;  /* 0x000000000500720c */ /* 0x000fda0003f04070 */
[----:B------:R-:W-:Y:S01]  /*0180*/  @!P0 IMAD.IADD R0, R0, 0x1, -R5 ;  /* 0x0000000100008824 */ /* 0x000fe200078e0a05 */
[----:B------:R-:W-:-:S04]  /*0190*/  ISETP.NE.AND P0, PT, R4, RZ, PT ;  /* 0x000000ff0400720c */ /* 0x000fc80003f05270 */
[----:B------:R-:W-:-:S13]  /*01a0*/  ISETP.GT.U32.AND P1, PT, R5, R0, PT ;  /* 0x000000000500720c */ /* 0x000fda0003f24070 */
[----:B------:R-:W-:-:S04]  /*01b0*/  @!P1 IMAD.IADD R0, R0, 0x1, -R5 ;  /* 0x0000000100009824 */ /* 0x000fc800078e0a05 */
[----:B------:R-:W-:Y:S01]  /*01c0*/  @!P2 IMAD.MOV R0, RZ, RZ, -R0 ;  /* 0x000000ffff00a224 */ /* 0x000fe200078e0a00 */
[----:B------:R-:W-:-:S04]  /*01d0*/  @!P0 LOP3.LUT R0, RZ, R4, RZ, 0x33, !PT ;  /* 0x00000004ff008212 */ /* 0x000fc800078e33ff */
[----:B------:R-:W-:Y:S02]  /*01e0*/  LOP3.LUT R2, RZ, R0, RZ, 0x33, !PT ;  /* 0x00000000ff027212 */ /* 0x000fe400078e33ff */
[-C--:B------:R-:W-:Y:S02]  /*01f0*/  IADD3 R3, PT, PT, -R0, R4.reuse, R7 ;  /* 0x0000000400037210 */ /* 0x080fe40007ffe107 */
[----:B------:R-:W-:-:S03]  /*0200*/  LEA.HI R4, R4, R4, RZ, 0x1 ;  /* 0x0000000404047211 */ /* 0x000fc600078f08ff */
[----:B------:R-:W-:Y:S01]  /*0210*/  IMAD.IADD R9, R2, 0x1, R3 ;  /* 0x0000000102097824 */ /* 0x000fe200078e0203 */
[----:B------:R-:W-:-:S04]  /*0220*/  SHF.R.S32.HI R3, RZ, 0x1, R4 ;  /* 0x00000001ff037819 */ /* 0x000fc80000011404 */
[----:B------:R-:W-:-:S04]  /*0230*/  ISETP.GE.AND P0, PT, R9, UR5, PT ;  /* 0x0000000509007c0c */ /* 0x000fc8000bf06270 */
[----:B------:R-:W-:-:S13]  /*0240*/  ISETP.GE.OR P0, PT, R0, R3, P0 ;  /* 0x000000030000720c */ /* 0x000fda0000706670 */
[----:B------:R-:W-:Y:S05]  /*0250*/  @P0 EXIT ;  /* 0x000000000000094d */ /* 0x000fea0003800000 */
[----:B------:R-:W0:Y:S01]  /*0260*/  LDC.64 R4, c[0x0][0x380] ;  /* 0x0000e000ff047b82 */ /* 0x000e220000000a00 */
[----:B------:R-:W1:Y:S01]  /*0270*/  LDCU.64 UR4, c[0x0][0x358] ;  /* 0x00006b00ff0477ac */ /* 0x000e620008000a00 */
[----:B0-----:R-:W-:-:S04]  /*0280*/  IMAD.WIDE R2, R7, 0x4, R4 ;  /* 0x0000000407027825 */ /* 0x001fc800078e0204 */
[----:B------:R-:W-:Y:S01]  /*0290*/  IMAD.WIDE R4, R9, 0x4, R4 ;  /* 0x0000000409047825 */ /* 0x000fe200078e0204 */
[----:B-1----:R-:W2:Y:S04]  /*02a0*/  LDG.E R7, desc[UR4][R2.64] ;  /* 0x0000000402077981 */ /* 0x002ea8000c1e1900 */
[----:B------:R-:W2:Y:S02]  /*02b0*/  LDG.E R0, desc[UR4][R4.64] ;  /* 0x0000000404007981 */ /* 0x000ea4000c1e1900 */
[----:B--2---:R-:W-:-:S13]  /*02c0*/  ISETP.GE.AND P0, PT, R0, R7, PT ;  /* 0x000000070000720c */ /* 0x004fda0003f06270 */
[----:B------:R-:W-:Y:S05]  /*02d0*/  @P0 EXIT ;  /* 0x000000000000094d */ /* 0x000fea0003800000 */
[----:B------:R-:W-:Y:S04]  /*02e0*/  ATOMG.E.EXCH.STRONG.GPU PT, RZ, desc[UR4][R4.64], R7 ;  /* 0x8000000704ff79a8 */ /* 0x000fe8000c1ef104 */
[----:B------:R-:W-:Y:S01]  /*02f0*/  ATOMG.E.EXCH.STRONG.GPU PT, RZ, desc[UR4][R2.64], R0 ;  /* 0x8000000002ff79a8 */ /* 0x000fe2000c1ef104 */
[----:B------:R-:W-:Y:S05]  /*0300*/  EXIT ;  /* 0x000000000000794d */ /* 0x000fea0003800000 */
.L_x_0:
[----:B------:R-:W-:-:S00]  /*0310*/  BRA `(.L_x_0) ;  /* 0xfffffffc00fc7947 */ /* 0x000fc0000383ffff */
[----:B------:R-:W-:-:S00]  /*0320*/  NOP ;  /* 0x0000000000007918 */ /* 0x000fc00000000000 */
        /* <DEDUP_REMOVED lines=13> */
.L_x_10:


//--------------------- .text.bitonic_merge       --------------------------
	.section	.text.bitonic_merge,"ax",@progbits
	.align	128
        .global         bitonic_merge
        .type           bitonic_merge,@function
        .size           bitonic_merge,(.L_x_11 - bitonic_merge)
        .other          bitonic_merge,@"STO_CUDA_ENTRY STV_DEFAULT"
bitonic_merge:
.text.bitonic_merge:
        /* <DEDUP_REMOVED lines=10> */
[----:B0-----:R-:W-:Y:S02]  /*00a0*/  IABS R7, R6 ;  /* 0x0000000600077213 */ /* 0x001fe40000000000 */
[----:B------:R-:W-:Y:S02]  /*00b0*/  ISETP.NE.AND P1, PT, R6, RZ, PT ;  /* 0x000000ff0600720c */ /* 0x000fe40003f25270 */
        /* <DEDUP_REMOVED lines=8> */
[----:B------:R-:W-:Y:S01]  /*0140*/  IMAD.HI.U32 R3, R3, R9, R2 ;  /* 0x0000000903037227 */ /* 0x000fe200078e0002 */
[----:B------:R-:W-:-:S05]  /*0150*/  LEA.HI R2, R6, R6, RZ, 0x1 ;  /* 0x0000000606027211 */ /* 0x000fca00078f08ff */
[----:B------:R-:W-:-:S04]  /*0160*/  IMAD.HI.U32 R3, R3, R4, RZ ;  /* 0x0000000403037227 */ /* 0x000fc800078e00ff */
[----:B------:R-:W-:-:S04]  /*0170*/  IMAD.MOV R3, RZ, RZ, -R3 ;  /* 0x000000ffff037224 */ /* 0x000fc800078e0a03 */
[----:B------:R-:W-:-:S05]  /*0180*/  IMAD R0, R7, R3, R4 ;  /* 0x0000000307007224 */ /* 0x000fca00078e0204 */
[----:B------:R-:W-:-:S13]  /*0190*/  ISETP.GT.U32.AND P0, PT, R7, R0, PT ;  /* 0x000000000700720c */ /* 0x000fda0003f04070 */
[----:B------:R-:W-:-:S04]  /*01a0*/  @!P0 IADD3 R0, PT, PT, R0, -R7, RZ ;  /* 0x8000000700008210 */ /* 0x000fc80007ffe0ff */
[----:B------:R-:W-:-:S13]  /*01b0*/  ISETP.GT.U32.AND P0, PT, R7, R0, PT ;  /* 0x000000000700720c */ /* 0x000fda0003f04070 */
[----:B------:R-:W-:Y:S01]  /*01c0*/  @!P0 IMAD.IADD R0, R0, 0x1, -R7 ;  /* 0x0000000100008824 */ /* 0x000fe200078e0a07 */
[----:B------:R-:W-:-:S04]  /*01d0*/  SHF.R.S32.HI R7, RZ, 0x1, R2 ;  /* 0x00000001ff077819 */ /* 0x000fc80000011402 */
[----:B------:R-:W-:Y:S01]  /*01e0*/  @!P2 IADD3 R0, PT, PT, -R0, RZ, RZ ;  /* 0x000000ff0000a210 */ /* 0x000fe20007ffe1ff */
[----:B------:R-:W-:Y:S01]  /*01f0*/  IMAD.IADD R2, R5, 0x1, R7 ;  /* 0x0000000105027824 */ /* 0x000fe200078e0207 */
[----:B------:R-:W-:-:S04]  /*0200*/  @!P1 LOP3.LUT R0, RZ, R6, RZ, 0x33, !PT ;  /* 0x00000006ff009212 */ /* 0x000fc800078e33ff */
[----:B------:R-:W-:-:S04]  /*0210*/  ISETP.GE.AND P0, PT, R2, UR5, PT ;  /* 0x0000000502007c0c */ /* 0x000fc8000bf06270 */
[----:B------:R-:W-:-:S13]  /*0220*/  ISETP.GE.OR P0, PT, R0, R7, P0 ;  /* 0x000000070000720c */ /* 0x000fda0000706670 */
[----:B------:R-:W-:Y:S05]  /*0230*/  @P0 EXIT ;  /* 0x000000000000094d */ /* 0x000fea0003800000 */
[----:B------:R-:W0:Y:S01]  /*0240*/  LDC.64 R2, c[0x0][0x380] ;  /* 0x0000e000ff027b82 */ /* 0x000e220000000a00 */
[----:B------:R-:W1:Y:S01]  /*0250*/  LDCU.64 UR4, c[0x0][0x358] ;  /* 0x00006b00ff0477ac */ /* 0x000e620008000a00 */
[----:B0-----:R-:W-:-:S04]  /*0260*/  IMAD.WIDE R2, R5, 0x4, R2 ;  /* 0x0000000405027825 */ /* 0x001fc800078e0202 */
[----:B------:R-:W-:Y:S02]  /*0270*/  IMAD.WIDE R4, R7, 0x4, R2 ;  /* 0x0000000407047825 */ /* 0x000fe400078e0202 */
[----:B-1----:R-:W2:Y:S04]  /*0280*/  LDG.E R7, desc[UR4][R2.64] ;  /* 0x0000000402077981 */ /* 0x002ea8000c1e1900 */
[----:B------:R-:W2:Y:S02]  /*0290*/  LDG.E R0, desc[UR4][R4.64] ;  /* 0x0000000404007981 */ /* 0x000ea4000c1e1900 */
[----:B--2---:R-:W-:-:S13]  /*02a0*/  ISETP.GE.AND P0, PT, R0, R7, PT ;  /* 0x000000070000720c */ /* 0x004fda0003f06270 */
[----:B------:R-:W-:Y:S05]  /*02b0*/  @P0 EXIT ;  /* 0x000000000000094d */ /* 0x000fea0003800000 */
[----:B------:R-:W-:Y:S04]  /*02c0*/  ATOMG.E.EXCH.STRONG.GPU PT, RZ, desc[UR4][R4.64], R7 ;  /* 0x8000000704ff79a8 */ /* 0x000fe8000c1ef104 */
[----:B------:R-:W-:Y:S01]  /*02d0*/  ATOMG.E.EXCH.STRONG.GPU PT, RZ, desc[UR4][R2.64], R0 ;  /* 0x8000000002ff79a8 */ /* 0x000fe2000c1ef104 */
[----:B------:R-:W-:Y:S05]  /*02e0*/  EXIT ;  /* 0x000000000000794d */ /* 0x000fea0003800000 */
.L_x_1:
        /* <DEDUP_REMOVED lines=9> */
.L_x_11:


//--------------------- .text.bitonic_sort        --------------------------
	.section	.text.bitonic_sort,"ax",@progbits
	.align	128
        .global         bitonic_sort
        .type           bitonic_sort,@function
        .size           bitonic_sort,(.L_x_12 - bitonic_sort)
        .other          bitonic_sort,@"STO_CUDA_ENTRY STV_DEFAULT"
bitonic_sort:
.text.bitonic_sort:
[----:B------:R-:W-:Y:S01]  /*0000*/  LDC R1, c[0x0][0x37c] ;  /* 0x0000df00ff017b82 */ /* 0x000fe20000000800 */
[----:B------:R-:W0:Y:S07]  /*0010*/  S2R R3, SR_TID.X ;  /* 0x0000000000037919 */ /* 0x000e2e0000002100 */
[----:B------:R-:W0:Y:S08]  /*0020*/  S2UR UR4, SR_CTAID.X ;  /* 0x00000000000479c3 */ /* 0x000e300000002500 */
[----:B------:R-:W0:Y:S08]  /*0030*/  LDC R4, c[0x0][0x360] ;  /* 0x0000d800ff047b82 */ /* 0x000e300000000800 */
[----:B------:R-:W1:Y:S01]  /*0040*/  LDC.64 R6, c[0x0][0x388] ;  /* 0x0000e200ff067b82 */ /* 0x000e620000000a00 */
[----:B0-----:R-:W-:Y:S01]  /*0050*/  IMAD R4, R4, UR4, R3 ;  /* 0x0000000404047c24 */ /* 0x001fe2000f8e0203 */
[----:B-1----:R-:W-:-:S04]  /*0060*/  ISETP.GE.AND P0, PT, R6, 0x2, PT ;  /* 0x000000020600780c */ /* 0x002fc80003f06270 */
[----:B------:R-:W-:-:S13]  /*0070*/  ISETP.GE.OR P0, PT, R4, R7, !P0 ;  /* 0x000000070400720c */ /* 0x000fda0004706670 */
[----:B------:R-:W-:Y:S05]  /*0080*/  @P0 EXIT ;  /* 0x000000000000094d */ /* 0x000fea0003800000 */
[----:B------:R-:W0:Y:S01]  /*0090*/  LDC.64 R2, c[0x0][0x380] ;  /* 0x0000e000ff027b82 */ /* 0x000e220000000a00 */
[----:B------:R-:W-:Y:S01]  /*00a0*/  IMAD.MOV.U32 R0, RZ, RZ, 0x2 ;  /* 0x00000002ff007424 */ /* 0x000fe200078e00ff */
[----:B------:R-:W1:Y:S02]  /*00b0*/  LDCU.64 UR4, c[0x0][0x358] ;  /* 0x00006b00ff0477ac */ /* 0x000e640008000a00 */
[----:B01----:R-:W-:-:S07]  /*00c0*/  IMAD.WIDE R2, R4, 0x4, R2 ;  /* 0x0000000404027825 */ /* 0x003fce00078e0202 */
.L_x_8:
[-C--:B0-----:R-:W-:Y:S01]  /*00d0*/  IABS R9, R0.reuse ;  /* 0x0000000000097213 */ /* 0x081fe20000000000 */
[----:B------:R-:W0:Y:S01]  /*00e0*/  LDCU UR6, c[0x0][0x38c] ;  /* 0x00007180ff0677ac */ /* 0x000e220008000800 */
[----:B------:R-:W-:Y:S01]  /*00f0*/  IABS R10, R0 ;  /* 0x00000000000a7213 */ /* 0x000fe20000000000 */
[----:B------:R-:W-:Y:S01]  /*0100*/  BSSY.RECONVERGENT B0, `(.L_x_2) ;  /* 0x0000025000007945 */ /* 0x000fe20003800200 */
[----:B------:R-:W1:Y:S01]  /*0110*/  I2F.RP R5, R9 ;  /* 0x0000000900057306 */ /* 0x000e620000209400 */
[----:B------:R-:W-:Y:S02]  /*0120*/  ISETP.GE.AND P1, PT, R4, RZ, PT ;  /* 0x000000ff0400720c */ /* 0x000fe40003f26270 */
[----:B------:R-:W-:-:S05]  /*0130*/  IMAD.MOV R10, RZ, RZ, -R10 ;  /* 0x000000ffff0a7224 */ /* 0x000fca00078e0a0a */
[----:B-1----:R-:W1:Y:S02]  /*0140*/  MUFU.RCP R5, R5 ;  /* 0x0000000500057308 */ /* 0x002e640000001000 */
[----:B-1----:R-:W-:Y:S01]  /*0150*/  VIADD R6, R5, 0xffffffe ;  /* 0x0ffffffe05067836 */ /* 0x002fe20000000000 */
[----:B------:R-:W-:-:S05]  /*0160*/  IABS R5, R4 ;  /* 0x0000000400057213 */ /* 0x000fca0000000000 */
[----:B------:R1:W2:Y:S02]  /*0170*/  F2I.FTZ.U32.TRUNC.NTZ R7, R6 ;  /* 0x0000000600077305 */ /* 0x0002a4000021f000 */
[----:B-1----:R-:W-:Y:S02]  /*0180*/  IMAD.MOV.U32 R6, RZ, RZ, RZ ;  /* 0x000000ffff067224 */ /* 0x002fe400078e00ff */
[----:B--2---:R-:W-:-:S04]  /*0190*/  IMAD.MOV R8, RZ, RZ, -R7 ;  /* 0x000000ffff087224 */ /* 0x004fc800078e0a07 */
[----:B------:R-:W-:-:S04]  /*01a0*/  IMAD R11, R8, R9, RZ ;  /* 0x00000009080b7224 */ /* 0x000fc800078e02ff */
[----:B------:R-:W-:-:S04]  /*01b0*/  IMAD.HI.U32 R8, R7, R11, R6 ;  /* 0x0000000b07087227 */ /* 0x000fc800078e0006 */
[----:B------:R-:W-:Y:S02]  /*01c0*/  IMAD.MOV.U32 R7, RZ, RZ, R10 ;  /* 0x000000ffff077224 */ /* 0x000fe400078e000a */
[----:B------:R-:W-:-:S04]  /*01d0*/  IMAD.HI.U32 R8, R8, R5, RZ ;  /* 0x0000000508087227 */ /* 0x000fc800078e00ff */
        /* <DEDUP_REMOVED lines=9> */
[----:B------:R-:W-:-:S05]  /*0270*/  IADD3 R7, PT, PT, -R8, R0, R4 ;  /* 0x0000000008077210 */ /* 0x000fca0007ffe104 */
[----:B------:R-:W-:Y:S01]  /*0280*/  IMAD.IADD R9, R6, 0x1, R7 ;  /* 0x0000000106097824 */ /* 0x000fe200078e0207 */
[----:B------:R-:W-:-:S04]  /*0290*/  SHF.R.U32.HI R7, RZ, 0x1, R0 ;  /* 0x00000001ff077819 */ /* 0x000fc80000011600 */
[----:B0-----:R-:W-:-:S04]  /*02a0*/  ISETP.GE.AND P0, PT, R9, UR6, PT ;  /* 0x0000000609007c0c */ /* 0x001fc8000bf06270 */
[----:B------:R-:W-:-:S13]  /*02b0*/  ISETP.GE.OR P0, PT, R8, R7, P0 ;  /* 0x000000070800720c */ /* 0x000fda0000706670 */
[----:B-----5:R-:W-:Y:S05]  /*02c0*/  @P0 BRA `(.L_x_3) ;  /* 0x0000000000200947 */ /* 0x020fea0003800000 */
[----:B------:R-:W0:Y:S02]  /*02d0*/  LDC.64 R6, c[0x0][0x380] ;  /* 0x0000e000ff067b82 */ /* 0x000e240000000a00 */
[----:B0-----:R-:W-:Y:S02]  /*02e0*/  IMAD.WIDE R6, R9, 0x4, R6 ;  /* 0x0000000409067825 */ /* 0x001fe400078e0206 */
[----:B------:R-:W2:Y:S04]  /*02f0*/  LDG.E R9, desc[UR4][R2.64] ;  /* 0x0000000402097981 */ /* 0x000ea8000c1e1900 */
[----:B------:R-:W2:Y:S02]  /*0300*/  LDG.E R8, desc[UR4][R6.64] ;  /* 0x0000000406087981 */ /* 0x000ea4000c1e1900 */
[----:B--2---:R-:W-:-:S13]  /*0310*/  ISETP.GE.AND P0, PT, R8, R9, PT ;  /* 0x000000090800720c */ /* 0x004fda0003f06270 */
[----:B------:R-:W-:Y:S05]  /*0320*/  @P0 BRA `(.L_x_3) ;  /* 0x0000000000080947 */ /* 0x000fea0003800000 */
[----:B------:R0:W5:Y:S04]  /*0330*/  ATOMG.E.EXCH.STRONG.GPU PT, RZ, desc[UR4][R6.64], R9 ;  /* 0x8000000906ff79a8 */ /* 0x000168000c1ef104 */
[----:B------:R0:W5:Y:S02]  /*0340*/  ATOMG.E.EXCH.STRONG.GPU PT, RZ, desc[UR4][R2.64], R8 ;  /* 0x8000000802ff79a8 */ /* 0x000164000c1ef104 */
.L_x_3:
[----:B------:R-:W-:Y:S05]  /*0350*/  BSYNC.RECONVERGENT B0 ;  /* 0x0000000000007941 */ /* 0x000fea0003800200 */
.L_x_2:
[----:B------:R-:W-:Y:S01]  /*0360*/  BAR.SYNC.DEFER_BLOCKING 0x0 ;  /* 0x0000000000007b1d */ /* 0x000fe20000010000 */
[----:B------:R-:W-:-:S13]  /*0370*/  ISETP.GE.U32.AND P0, PT, R0, 0x4, PT ;  /* 0x000000040000780c */ /* 0x000fda0003f06070 */
[----:B------:R-:W-:Y:S05]  /*0380*/  @!P0 BRA `(.L_x_4) ;  /* 0x0000000000b08947 */ /* 0x000fea0003800000 */
[----:B0-----:R-:W-:Y:S01]  /*0390*/  IMAD.MOV.U32 R6, RZ, RZ, R0 ;  /* 0x000000ffff067224 */ /* 0x001fe200078e0000 */
[----:B------:R-:W0:Y:S06]  /*03a0*/  LDCU UR6, c[0x0][0x38c] ;  /* 0x00007180ff0677ac */ /* 0x000e2c0008000800 */
.L_x_7:
[--C-:B------:R-:W-:Y:S01]  /*03b0*/  IMAD.MOV.U32 R7, RZ, RZ, R6.reuse ;  /* 0x000000ffff077224 */ /* 0x100fe200078e0006 */
[----:B------:R-:W-:Y:S01]  /*03c0*/  SHF.R.U32.HI R6, RZ, 0x1, R6 ;  /* 0x00000001ff067819 */ /* 0x000fe20000011606 */
[----:B------:R-:W-:Y:S03]  /*03d0*/  BSSY.RECONVERGENT B0, `(.L_x_5) ;  /* 0x0000024000007945 */ /* 0x000fe60003800200 */
[-C--:B0-----:R-:W-:Y:S02]  /*03e0*/  IABS R11, R6.reuse ;  /* 0x00000006000b7213 */ /* 0x081fe40000000000 */
[----:B------:R-:W-:Y:S02]  /*03f0*/  IABS R14, R6 ;  /* 0x00000006000e7213 */ /* 0x000fe40000000000 */
[----:B------:R-:W1:Y:S08]  /*0400*/  I2F.RP R10, R11 ;  /* 0x0000000b000a7306 */ /* 0x000e700000209400 */
        /* <DEDUP_REMOVED lines=8> */
[----:B------:R-:W-:Y:S02]  /*0490*/  IMAD.MOV R9, RZ, RZ, -R14 ;  /* 0x000000ffff097224 */ /* 0x000fe400078e0a0e */
[----:B------:R-:W-:-:S04]  /*04a0*/  IMAD.HI.U32 R12, R12, R5, RZ ;  /* 0x000000050c0c7227 */ /* 0x000fc800078e00ff */
[----:B------:R-:W-:Y:S01]  /*04b0*/  IMAD R12, R12, R9, R10 ;  /* 0x000000090c0c7224 */ /* 0x000fe200078e020a */
[----:B------:R-:W-:-:S04]  /*04c0*/  SHF.R.U32.HI R9, RZ, 0x2, R7 ;  /* 0x00000002ff097819 */ /* 0x000fc80000011607 */
[----:B------:R-:W-:Y:S01]  /*04d0*/  ISETP.GT.U32.AND P0, PT, R11, R12, PT ;  /* 0x0000000c0b00720c */ /* 0x000fe20003f04070 */
[----:B------:R-:W-:-:S12]  /*04e0*/  IMAD.IADD R8, R4, 0x1, R9 ;  /* 0x0000000104087824 */ /* 0x000fd800078e0209 */
[----:B------:R-:W-:Y:S01]  /*04f0*/  @!P0 IMAD.IADD R12, R12, 0x1, -R11 ;  /* 0x000000010c0c8824 */ /* 0x000fe200078e0a0b */
[----:B------:R-:W-:-:S04]  /*0500*/  ISETP.NE.AND P0, PT, R6, RZ, PT ;  /* 0x000000ff0600720c */ /* 0x000fc80003f05270 */
[----:B------:R-:W-:-:S13]  /*0510*/  ISETP.GT.U32.AND P2, PT, R11, R12, PT ;  /* 0x0000000c0b00720c */ /* 0x000fda0003f44070 */
[----:B------:R-:W-:-:S04]  /*0520*/  @!P2 IMAD.IADD R12, R12, 0x1, -R11 ;  /* 0x000000010c0ca824 */ /* 0x000fc800078e0a0b */
[----:B------:R-:W-:Y:S01]  /*0530*/  @!P1 IMAD.MOV R12, RZ, RZ, -R12 ;  /* 0x000000ffff0c9224 */ /* 0x000fe200078e0a0c */
[----:B------:R-:W-:-:S04]  /*0540*/  @!P0 LOP3.LUT R12, RZ, R6, RZ, 0x33, !PT ;  /* 0x00000006ff0c8212 */ /* 0x000fc800078e33ff */
[----:B------:R-:W-:-:S04]  /*0550*/  ISETP.GE.AND P0, PT, R12, R9, PT ;  /* 0x000000090c00720c */ /* 0x000fc80003f06270 */
[----:B0-----:R-:W-:-:S13]  /*0560*/  ISETP.GE.OR P0, PT, R8, UR6, P0 ;  /* 0x0000000608007c0c */ /* 0x001fda0008706670 */
[----:B------:R-:W-:Y:S05]  /*0570*/  @P0 BRA `(.L_x_6) ;  /* 0x0000000000240947 */ /* 0x000fea0003800000 */
[----:B------:R-:W-:Y:S01]  /*0580*/  LOP3.LUT R9, R7, 0xfffffffc, RZ, 0xc0, !PT ;  /* 0xfffffffc07097812 */ /* 0x000fe200078ec0ff */
[----:B------:R-:W2:Y:S03]  /*0590*/  LDG.E R11, desc[UR4][R2.64] ;  /* 0x00000004020b7981 */ /* 0x000ea6000c1e1900 */
[----:B------:R-:W-:-:S05]  /*05a0*/  IADD3 R8, P0, PT, R2, R9, RZ ;  /* 0x0000000902087210 */ /* 0x000fca0007f1e0ff */
[----:B------:R-:W-:-:S05]  /*05b0*/  IMAD.X R9, RZ, RZ, R3, P0 ;  /* 0x000000ffff097224 */ /* 0x000fca00000e0603 */
[----:B------:R-:W2:Y:S02]  /*05c0*/  LDG.E R10, desc[UR4][R8.64] ;  /* 0x00000004080a7981 */ /* 0x000ea4000c1e1900 */
[----:B--2---:R-:W-:-:S13]  /*05d0*/  ISETP.GE.AND P0, PT, R10, R11, PT ;  /* 0x0000000b0a00720c */ /* 0x004fda0003f06270 */
[----:B------:R-:W-:Y:S05]  /*05e0*/  @P0 BRA `(.L_x_6) ;  /* 0x0000000000080947 */ /* 0x000fea0003800000 */
[----:B------:R0:W5:Y:S04]  /*05f0*/  ATOMG.E.EXCH.STRONG.GPU PT, RZ, desc[UR4][R8.64], R11 ;  /* 0x8000000b08ff79a8 */ /* 0x000168000c1ef104 */
[----:B------:R0:W5:Y:S02]  /*0600*/  ATOMG.E.EXCH.STRONG.GPU PT, RZ, desc[UR4][R2.64], R10 ;  /* 0x8000000a02ff79a8 */ /* 0x000164000c1ef104 */
.L_x_6:
[----:B------:R-:W-:Y:S05]  /*0610*/  BSYNC.RECONVERGENT B0 ;  /* 0x0000000000007941 */ /* 0x000fea0003800200 */
.L_x_5:
[----:B------:R-:W-:Y:S01]  /*0620*/  BAR.SYNC.DEFER_BLOCKING 0x0 ;  /* 0x0000000000007b1d */ /* 0x000fe20000010000 */
[----:B------:R-:W-:-:S13]  /*0630*/  ISETP.GT.U32.AND P0, PT, R7, 0x7, PT ;  /* 0x000000070700780c */ /* 0x000fda0003f04070 */
[----:B------:R-:W-:Y:S05]  /*0640*/  @P0 BRA `(.L_x_7) ;  /* 0xfffffffc00580947 */ /* 0x000fea000383ffff */
.L_x_4:
[----:B------:R-:W1:Y:S01]  /*0650*/  LDCU UR6, c[0x0][0x388] ;  /* 0x00007100ff0677ac */ /* 0x000e620008000800 */
[----:B------:R-:W-:Y:S01]  /*0660*/  IMAD.SHL.U32 R0, R0, 0x2, RZ ;  /* 0x0000000200007824 */ /* 0x000fe200078e00ff */
[----:B------:R-:W-:Y:S04]  /*0670*/  BAR.SYNC.DEFER_BLOCKING 0x0 ;  /* 0x0000000000007b1d */ /* 0x000fe80000010000 */
[----:B-1----:R-:W-:-:S13]  /*0680*/  ISETP.GT.AND P0, PT, R0, UR6, PT ;  /* 0x0000000600007c0c */ /* 0x002fda000bf04270 */
[----:B------:R-:W-:Y:S05]  /*0690*/  @!P0 BRA `(.L_x_8) ;  /* 0xfffffff8008c8947 */ /* 0x000fea000383ffff */
[----:B------:R-:W-:Y:S05]  /*06a0*/  EXIT ;  /* 0x000000000000794d */ /* 0x000fea0003800000 */
.L_x_9:
        /* <DEDUP_REMOVED lines=13> */
.L_x_12:


//--------------------- .nv.shared.reserved.0     --------------------------
	.section	.nv.shared.reserved.0,"aw",@nobits
	.weak		__nv_reservedSMEM_offset_0_alias
	.size		__nv_reservedSMEM_offset_0_alias, 0, 64
	.other		__nv_reservedSMEM_offset_0_alias,@"STO_CUDA_RESERVED_SHARED STV_DEFAULT"
__nv_reservedSMEM_offset_0_alias:
	.zero		0
	.zero		64


//--------------------- .nv.constant0.bitonic_triangle_merge --------------------------
	.section	.nv.constant0.bitonic_triangle_merge,"a",@progbits
	.sectionflags	@""
	.align	4
.nv.constant0.bitonic_triangle_merge:
	.zero		912


//--------------------- .nv.constant0.bitonic_merge --------------------------
	.section	.nv.constant0.bitonic_merge,"a",@progbits
	.sectionflags	@""
	.align	4
.nv.constant0.bitonic_merge:
	.zero		912


//--------------------- .nv.constant0.bitonic_sort --------------------------
	.section	.nv.constant0.bitonic_sort,"a",@progbits
	.sectionflags	@""
	.align	4
.nv.constant0.bitonic_sort:
	.zero		912


//--------------------- SYMBOLS --------------------------

	.type		.nv.reservedSmem.offset0,@object
	.size		.nv.reservedSmem.offset0,0x4
